	.headerflags	@"EF_CUDA_TEXMODE_UNIFIED EF_CUDA_64BIT_ADDRESS EF_CUDA_ACCELERATORS EF_CUDA_SM90 EF_CUDA_VIRTUAL_SM(EF_CUDA_SM90)"
	.elftype	@"ET_EXEC"


//--------------------- .nv.info                  --------------------------
	.section	.nv.info,"",@"SHT_CUDA_INFO"
	.align	4


	//----- nvinfo : EIATTR_REGCOUNT
	.align		4
        /*0000*/ 	.byte	0x04, 0x2f
        /*0002*/ 	.short	(.L_1 - .L_0)
	.align		4
.L_0:
        /*0004*/ 	.word	index@(triton_poi_fused_constant_pad_nd_1)
        /*0008*/ 	.word	0x0000000c


	//----- nvinfo : EIATTR_MIN_STACK_SIZE
	.align		4
.L_1:
        /*000c*/ 	.byte	0x04, 0x12
        /*000e*/ 	.short	(.L_3 - .L_2)
	.align		4
.L_2:
        /*0010*/ 	.word	index@(triton_poi_fused_constant_pad_nd_1)
        /*0014*/ 	.word	0x00000000


	//----- nvinfo : EIATTR_FRAME_SIZE
	.align		4
.L_3:
        /*0018*/ 	.byte	0x04, 0x11
        /*001a*/ 	.short	(.L_5 - .L_4)
	.align		4
.L_4:
        /*001c*/ 	.word	index@(triton_poi_fused_constant_pad_nd_1)
        /*0020*/ 	.word	0x00000000


	//----- nvinfo : EIATTR_MIN_STACK_SIZE
	.align		4
.L_5:
        /*0024*/ 	.byte	0x04, 0x12
        /*0026*/ 	.short	(.L_7 - .L_6)
	.align		4
.L_6:
        /*0028*/ 	.word	index@(triton_poi_fused_constant_pad_nd_1)
        /*002c*/ 	.word	0x00000000
.L_7:


//--------------------- .nv.info.triton_poi_fused_constant_pad_nd_1 --------------------------
	.section	.nv.info.triton_poi_fused_constant_pad_nd_1,"",@"SHT_CUDA_INFO"
	.sectionflags	@""
	.align	4


	//----- nvinfo : EIATTR_CUDA_API_VERSION
	.align		4
        /*0000*/ 	.byte	0x04, 0x37
        /*0002*/ 	.short	(.L_9 - .L_8)
.L_8:
        /*0004*/ 	.word	0x0000007c


	//----- nvinfo : EIATTR_KPARAM_INFO
	.align		4
.L_9:
        /*0008*/ 	.byte	0x04, 0x17
        /*000a*/ 	.short	(.L_11 - .L_10)
.L_10:
        /*000c*/ 	.word	0x00000000
        /*0010*/ 	.short	0x0002
        /*0012*/ 	.short	0x0010
        /*0014*/ 	.byte	0x00, 0xf0, 0x11, 0x00


	//----- nvinfo : EIATTR_KPARAM_INFO
	.align		4
.L_11:
        /*0018*/ 	.byte	0x04, 0x17
        /*001a*/ 	.short	(.L_13 - .L_12)
.L_12:
        /*001c*/ 	.word	0x00000000
        /*0020*/ 	.short	0x0001
        /*0022*/ 	.short	0x0008
        /*0024*/ 	.byte	0x00, 0xf4, 0x21, 0x00


	//----- nvinfo : EIATTR_KPARAM_INFO
	.align		4
.L_13:
        /*0028*/ 	.byte	0x04, 0x17
        /*002a*/ 	.short	(.L_15 - .L_14)
.L_14:
        /*002c*/ 	.word	0x00000000
        /*0030*/ 	.short	0x0000
        /*0032*/ 	.short	0x0000
        /*0034*/ 	.byte	0x00, 0xf4, 0x21, 0x00


	//----- nvinfo : EIATTR_SPARSE_MMA_MASK
	.align		4
.L_15:
        /*0038*/ 	.byte	0x03, 0x50
        /*003a*/ 	.short	0x0000


	//----- nvinfo : EIATTR_MAXREG_COUNT
	.align		4
        /*003c*/ 	.byte	0x03, 0x1b
        /*003e*/ 	.short	0x00ff


	//----- nvinfo : EIATTR_EXIT_INSTR_OFFSETS
	.align		4
        /*0040*/ 	.byte	0x04, 0x1c
        /*0042*/ 	.short	(.L_17 - .L_16)


	//   ....[0]....
.L_16:
        /*0044*/ 	.word	0x00000270


	//   ....[1]....
        /*0048*/ 	.word	0x00000290


	//----- nvinfo : EIATTR_REQNTID
	.align		4
.L_17:
        /*004c*/ 	.byte	0x04, 0x10
        /*004e*/ 	.short	(.L_19 - .L_18)
.L_18:
        /*0050*/ 	.word	0x00000080
        /*0054*/ 	.word	0x00000001
        /*0058*/ 	.word	0x00000001


	//----- nvinfo : EIATTR_CRS_STACK_SIZE
	.align		4
.L_19:
        /*005c*/ 	.byte	0x04, 0x1e
        /*005e*/ 	.short	(.L_21 - .L_20)
.L_20:
        /*0060*/ 	.word	0x00000000


	//----- nvinfo : EIATTR_CBANK_PARAM_SIZE
	.align		4
.L_21:
        /*0064*/ 	.byte	0x03, 0x19
        /*0066*/ 	.short	0x0014


	//----- nvinfo : EIATTR_PARAM_CBANK
	.align		4
        /*0068*/ 	.byte	0x04, 0x0a
        /*006a*/ 	.short	(.L_23 - .L_22)
	.align		4
.L_22:
        /*006c*/ 	.word	index@(.nv.constant0.triton_poi_fused_constant_pad_nd_1)
        /*0070*/ 	.short	0x0210
        /*0072*/ 	.short	0x0014


	//----- nvinfo : EIATTR_SW_WAR
	.align		4
.L_23:
        /*0074*/ 	.byte	0x04, 0x36
        /*0076*/ 	.short	(.L_25 - .L_24)
.L_24:
        /*0078*/ 	.word	0x00000008
.L_25:


//--------------------- .nv.callgraph             --------------------------
	.section	.nv.callgraph,"",@"SHT_CUDA_CALLGRAPH"
	.align	4
	.sectionentsize	8
	.align		4
        /*0000*/ 	.word	0x00000000
	.align		4
        /*0004*/ 	.word	0xffffffff
	.align		4
        /*0008*/ 	.word	0x00000000
	.align		4
        /*000c*/ 	.word	0xfffffffe
	.align		4
        /*0010*/ 	.word	0x00000000
	.align		4
        /*0014*/ 	.word	0xfffffffd
	.align		4
        /*0018*/ 	.word	0x00000000
	.align		4
        /*001c*/ 	.word	0xfffffffc


//--------------------- .text.triton_poi_fused_constant_pad_nd_1 --------------------------
	.section	.text.triton_poi_fused_constant_pad_nd_1,"ax",@progbits
	.align	128
        .global         triton_poi_fused_constant_pad_nd_1
        .type           triton_poi_fused_constant_pad_nd_1,@function
        .size           triton_poi_fused_constant_pad_nd_1,(.L_x_3 - triton_poi_fused_constant_pad_nd_1)
        .other          triton_poi_fused_constant_pad_nd_1,@"STO_CUDA_ENTRY STV_DEFAULT"
triton_poi_fused_constant_pad_nd_1:
.text.triton_poi_fused_constant_pad_nd_1:
[----:B------:R-:W0:Y:S02]  /*0000*/  LDC R1, c[0x0][0x28] ;  /* 0x00000a00ff017b82 */ /* 0x000e240000000800 */
[----:B------:R-:W1:Y:S01]  /*0010*/  S2R R0, SR_TID.X ;  /* 0x0000000000007919 */ /* 0x000e620000002100 */
[----:B------:R-:W-:Y:S01]  /*0020*/  ULDC.64 UR4, c[0x0][0x210] ;  /* 0x0000840000047ab9 */ /* 0x000fe20000000a00 */
[----:B------:R-:W-:Y:S01]  /*0030*/  BSSY B0, `(.L_x_0) ;  /* 0x0000022000007945 */ /* 0x000fe20003800000 */
[----:B------:R-:W2:Y:S01]  /*0040*/  S2R R7, SR_CTAID.X ;  /* 0x0000000000077919 */ /* 0x000ea20000002500 */
[----:B-1----:R-:W-:-:S05]  /*0050*/  LOP3.LUT R0, R0, 0x7f, RZ, 0xc0, !PT ;  /* 0x0000007f00007812 */ /* 0x002fca00078ec0ff */
[----:B--2---:R-:W-:-:S04]  /*0060*/  IMAD R7, R7, 0x80, R0 ;  /* 0x0000008007077824 */ /* 0x004fc800078e0200 */
[----:B------:R-:W-:-:S04]  /*0070*/  IMAD.HI R0, R7, 0x2aaaaaab, RZ ;  /* 0x2aaaaaab07007827 */ /* 0x000fc800078e02ff */
[----:B------:R-:W-:Y:S01]  /*0080*/  IMAD.HI R2, R7, 0x38e38e39, RZ ;  /* 0x38e38e3907027827 */ /* 0x000fe200078e02ff */
[----:B------:R-:W-:-:S05]  /*0090*/  LEA.HI R0, R0, R0, RZ, 0x1 ;  /* 0x0000000000007211 */ /* 0x000fca00078f08ff */
[----:B------:R-:W-:-:S04]  /*00a0*/  IMAD.HI R3, R0, 0x2aaaaaab, RZ ;  /* 0x2aaaaaab00037827 */ /* 0x000fc800078e02ff */
[----:B------:R-:W-:Y:S01]  /*00b0*/  IMAD R4, R0, -0x6, R7 ;  /* 0xfffffffa00047824 */ /* 0x000fe200078e0207 */
[----:B------:R-:W-:Y:S02]  /*00c0*/  LEA.HI R5, R3, R3, RZ, 0x1 ;  /* 0x0000000303057211 */ /* 0x000fe400078f08ff */
[----:B------:R-:W-:Y:S01]  /*00d0*/  SHF.R.U32.HI R3, RZ, 0x1f, R2 ;  /* 0x0000001fff037819 */ /* 0x000fe20000011602 */
[----:B------:R-:W-:Y:S01]  /*00e0*/  VIADD R9, R4, 0xffffffff ;  /* 0xffffffff04097836 */ /* 0x000fe20000000000 */
[----:B------:R-:W-:Y:S01]  /*00f0*/  SHF.R.S32.HI R8, RZ, 0x1f, R4 ;  /* 0x0000001fff087819 */ /* 0x000fe20000011404 */
[----:B------:R-:W-:Y:S01]  /*0100*/  IMAD R5, R5, -0x6, R0 ;  /* 0xfffffffa05057824 */ /* 0x000fe200078e0200 */
[----:B------:R-:W-:Y:S02]  /*0110*/  LEA.HI R0, R2, R3, RZ, 0x1d ;  /* 0x0000000302007211 */ /* 0x000fe400078fe8ff */
[----:B------:R-:W1:Y:S01]  /*0120*/  LDC.64 R2, c[0x0][0x218] ;  /* 0x00008600ff027b82 */ /* 0x000e620000000a00 */
[----:B------:R-:W-:-:S02]  /*0130*/  VIADD R6, R5, 0xffffffff ;  /* 0xffffffff05067836 */ /* 0x000fc40000000000 */
[----:B------:R-:W-:Y:S02]  /*0140*/  IMAD.SHL.U32 R0, R0, 0x10, RZ ;  /* 0x0000001000007824 */ /* 0x000fe400078e00ff */
[----:B------:R-:W-:Y:S01]  /*0150*/  IMAD.SHL.U32 R5, R5, 0x4, RZ ;  /* 0x0000000405057824 */ /* 0x000fe200078e00ff */
[----:B------:R-:W-:-:S04]  /*0160*/  LOP3.LUT R6, R6, R9, RZ, 0xfc, !PT ;  /* 0x0000000906067212 */ /* 0x000fc800078efcff */
[----:B------:R-:W-:Y:S02]  /*0170*/  ISETP.GE.U32.AND P0, PT, R6, 0x4, PT ;  /* 0x000000040600780c */ /* 0x000fe40003f06070 */
[--C-:B------:R-:W-:Y:S02]  /*0180*/  IADD3 R9, P1, P2, R5, R4, R0.reuse ;  /* 0x0000000405097210 */ /* 0x100fe40007a3e000 */
[----:B------:R-:W-:Y:S02]  /*0190*/  ISETP.LT.AND P0, PT, R7, 0x240, !P0 ;  /* 0x000002400700780c */ /* 0x000fe40004701270 */
[----:B------:R-:W-:Y:S02]  /*01a0*/  SHF.R.S32.HI R0, RZ, 0x1f, R0 ;  /* 0x0000001fff007819 */ /* 0x000fe40000011400 */
[----:B------:R-:W-:-:S04]  /*01b0*/  SHF.R.S32.HI R5, RZ, 0x1f, R5 ;  /* 0x0000001fff057819 */ /* 0x000fc80000011405 */
[----:B------:R-:W-:Y:S02]  /*01c0*/  IADD3.X R0, R5, R8, R0, P1, P2 ;  /* 0x0000000805007210 */ /* 0x000fe40000fe4400 */
[----:B------:R-:W-:Y:S01]  /*01d0*/  LEA R4, P2, R9, UR4, 0x2 ;  /* 0x0000000409047c11 */ /* 0x000fe2000f8410ff */
[C---:B-1----:R-:W-:Y:S01]  /*01e0*/  IMAD.WIDE R2, R7.reuse, 0x4, R2 ;  /* 0x0000000407027825 */ /* 0x042fe200078e0202 */
[----:B------:R-:W-:Y:S02]  /*01f0*/  ISETP.GE.AND P1, PT, R7, 0x240, PT ;  /* 0x000002400700780c */ /* 0x000fe40003f26270 */
[----:B------:R-:W-:Y:S01]  /*0200*/  LEA.HI.X R5, R9, UR5, R0, 0x2, P2 ;  /* 0x0000000509057c11 */ /* 0x000fe200090f1400 */
[----:B------:R-:W-:Y:S01]  /*0210*/  ULDC.64 UR4, c[0x0][0x208] ;  /* 0x0000820000047ab9 */ /* 0x000fe20000000a00 */
[----:B------:R-:W-:Y:S01]  /*0220*/  IMAD.MOV.U32 R0, RZ, RZ, RZ ;  /* 0x000000ffff007224 */ /* 0x000fe200078e00ff */
[----:B------:R-:W-:Y:S08]  /*0230*/  @!P0 BRA `(.L_x_1) ;  /* 0x0000000000048947 */ /* 0x000ff00003800000 */
[----:B------:R1:W5:Y:S02]  /*0240*/  LDG.E R0, desc[UR4][R4.64+-0x14] ;  /* 0xffffec0404007981 */ /* 0x000364000c1e1900 */
.L_x_1:
[----:B------:R-:W-:Y:S05]  /*0250*/  BSYNC B0 ;  /* 0x0000000000007941 */ /* 0x000fea0003800000 */
.L_x_0:
[----:B-1---5:R-:W-:Y:S01]  /*0260*/  SEL R5, R0, RZ, P0 ;  /* 0x000000ff00057207 */ /* 0x022fe20000000000 */
[----:B------:R-:W-:Y:S06]  /*0270*/  @P1 EXIT ;  /* 0x000000000000194d */ /* 0x000fec0003800000 */
[----:B------:R-:W-:Y:S01]  /*0280*/  STG.E desc[UR4][R2.64], R5 ;  /* 0x0000000502007986 */ /* 0x000fe2000c101904 */
[----:B------:R-:W-:Y:S05]  /*0290*/  EXIT ;  /* 0x000000000000794d */ /* 0x000fea0003800000 */
.L_x_2:
[----:B------:R-:W-:-:S00]  /*02a0*/  BRA `(.L_x_2) ;  /* 0xfffffffc00fc7947 */ /* 0x000fc0000383ffff */
[----:B------:R-:W-:-:S00]  /*02b0*/  NOP ;  /* 0x0000000000007918 */ /* 0x000fc00000000000 */
        /* <DEDUP_REMOVED lines=12> */
.L_x_3:


//--------------------- .nv.constant0.triton_poi_fused_constant_pad_nd_1 --------------------------
	.section	.nv.constant0.triton_poi_fused_constant_pad_nd_1,"a",@progbits
	.sectionflags	@""
	.align	4
.nv.constant0.triton_poi_fused_constant_pad_nd_1:
	.zero		548
